	.headerflags	@"EF_CUDA_TEXMODE_UNIFIED EF_CUDA_64BIT_ADDRESS EF_CUDA_ACCELERATORS EF_CUDA_SM90 EF_CUDA_VIRTUAL_SM(EF_CUDA_SM90)"
	.elftype	@"ET_EXEC"


//--------------------- .nv.info                  --------------------------
	.section	.nv.info,"",@"SHT_CUDA_INFO"
	.align	4


	//----- nvinfo : EIATTR_REGCOUNT
	.align		4
        /*0000*/ 	.byte	0x04, 0x2f
        /*0002*/ 	.short	(.L_3 - .L_2)
	.align		4
.L_2:
        /*0004*/ 	.word	index@(triton_poi_fused__native_batch_norm_legit_no_training_cat_relu_63)
        /*0008*/ 	.word	0x00000017


	//----- nvinfo : EIATTR_MIN_STACK_SIZE
	.align		4
.L_3:
        /*000c*/ 	.byte	0x04, 0x12
        /*000e*/ 	.short	(.L_5 - .L_4)
	.align		4
.L_4:
        /*0010*/ 	.word	index@(triton_poi_fused__native_batch_norm_legit_no_training_cat_relu_63)
        /*0014*/ 	.word	0x00000000


	//----- nvinfo : EIATTR_FRAME_SIZE
	.align		4
.L_5:
        /*0018*/ 	.byte	0x04, 0x11
        /*001a*/ 	.short	(.L_7 - .L_6)
	.align		4
.L_6:
        /*001c*/ 	.word	index@(triton_poi_fused__native_batch_norm_legit_no_training_cat_relu_63)
        /*0020*/ 	.word	0x00000000


	//----- nvinfo : EIATTR_MIN_STACK_SIZE
	.align		4
.L_7:
        /*0024*/ 	.byte	0x04, 0x12
        /*0026*/ 	.short	(.L_9 - .L_8)
	.align		4
.L_8:
        /*0028*/ 	.word	index@(triton_poi_fused__native_batch_norm_legit_no_training_cat_relu_63)
        /*002c*/ 	.word	0x00000000
.L_9:


//--------------------- .nv.info.triton_poi_fused__native_batch_norm_legit_no_training_cat_relu_63 --------------------------
	.section	.nv.info.triton_poi_fused__native_batch_norm_legit_no_training_cat_relu_63,"",@"SHT_CUDA_INFO"
	.sectionflags	@""
	.align	4


	//----- nvinfo : EIATTR_CUDA_API_VERSION
	.align		4
        /*0000*/ 	.byte	0x04, 0x37
        /*0002*/ 	.short	(.L_11 - .L_10)
.L_10:
        /*0004*/ 	.word	0x0000007c


	//----- nvinfo : EIATTR_KPARAM_INFO
	.align		4
.L_11:
        /*0008*/ 	.byte	0x04, 0x17
        /*000a*/ 	.short	(.L_13 - .L_12)
.L_12:
        /*000c*/ 	.word	0x00000000
        /*0010*/ 	.short	0x0008
        /*0012*/ 	.short	0x0040
        /*0014*/ 	.byte	0x00, 0xf0, 0x11, 0x00


	//----- nvinfo : EIATTR_KPARAM_INFO
	.align		4
.L_13:
        /*0018*/ 	.byte	0x04, 0x17
        /*001a*/ 	.short	(.L_15 - .L_14)
.L_14:
        /*001c*/ 	.word	0x00000000
        /*0020*/ 	.short	0x0007
        /*0022*/ 	.short	0x0038
        /*0024*/ 	.byte	0x00, 0xf4, 0x21, 0x00


	//----- nvinfo : EIATTR_KPARAM_INFO
	.align		4
.L_15:
        /*0028*/ 	.byte	0x04, 0x17
        /*002a*/ 	.short	(.L_17 - .L_16)
.L_16:
        /*002c*/ 	.word	0x00000000
        /*0030*/ 	.short	0x0006
        /*0032*/ 	.short	0x0030
        /*0034*/ 	.byte	0x00, 0xf4, 0x21, 0x00


	//----- nvinfo : EIATTR_KPARAM_INFO
	.align		4
.L_17:
        /*0038*/ 	.byte	0x04, 0x17
        /*003a*/ 	.short	(.L_19 - .L_18)
.L_18:
        /*003c*/ 	.word	0x00000000
        /*0040*/ 	.short	0x0005
        /*0042*/ 	.short	0x0028
        /*0044*/ 	.byte	0x00, 0xf4, 0x21, 0x00


	//----- nvinfo : EIATTR_KPARAM_INFO
	.align		4
.L_19:
        /*0048*/ 	.byte	0x04, 0x17
        /*004a*/ 	.short	(.L_21 - .L_20)
.L_20:
        /*004c*/ 	.word	0x00000000
        /*0050*/ 	.short	0x0004
        /*0052*/ 	.short	0x0020
        /*0054*/ 	.byte	0x00, 0xf4, 0x21, 0x00


	//----- nvinfo : EIATTR_KPARAM_INFO
	.align		4
.L_21:
        /*0058*/ 	.byte	0x04, 0x17
        /*005a*/ 	.short	(.L_23 - .L_22)
.L_22:
        /*005c*/ 	.word	0x00000000
        /*0060*/ 	.short	0x0003
        /*0062*/ 	.short	0x0018
        /*0064*/ 	.byte	0x00, 0xf4, 0x21, 0x00


	//----- nvinfo : EIATTR_KPARAM_INFO
	.align		4
.L_23:
        /*0068*/ 	.byte	0x04, 0x17
        /*006a*/ 	.short	(.L_25 - .L_24)
.L_24:
        /*006c*/ 	.word	0x00000000
        /*0070*/ 	.short	0x0002
        /*0072*/ 	.short	0x0010
        /*0074*/ 	.byte	0x00, 0xf4, 0x21, 0x00


	//----- nvinfo : EIATTR_KPARAM_INFO
	.align		4
.L_25:
        /*0078*/ 	.byte	0x04, 0x17
        /*007a*/ 	.short	(.L_27 - .L_26)
.L_26:
        /*007c*/ 	.word	0x00000000
        /*0080*/ 	.short	0x0001
        /*0082*/ 	.short	0x0008
        /*0084*/ 	.byte	0x00, 0xf4, 0x21, 0x00


	//----- nvinfo : EIATTR_KPARAM_INFO
	.align		4
.L_27:
        /*0088*/ 	.byte	0x04, 0x17
        /*008a*/ 	.short	(.L_29 - .L_28)
.L_28:
        /*008c*/ 	.word	0x00000000
        /*0090*/ 	.short	0x0000
        /*0092*/ 	.short	0x0000
        /*0094*/ 	.byte	0x00, 0xf4, 0x21, 0x00


	//----- nvinfo : EIATTR_SPARSE_MMA_MASK
	.align		4
.L_29:
        /*0098*/ 	.byte	0x03, 0x50
        /*009a*/ 	.short	0x0000


	//----- nvinfo : EIATTR_MAXREG_COUNT
	.align		4
        /*009c*/ 	.byte	0x03, 0x1b
        /*009e*/ 	.short	0x00ff


	//----- nvinfo : EIATTR_EXIT_INSTR_OFFSETS
	.align		4
        /*00a0*/ 	.byte	0x04, 0x1c
        /*00a2*/ 	.short	(.L_31 - .L_30)


	//   ....[0]....
.L_30:
        /*00a4*/ 	.word	0x00000510


	//   ....[1]....
        /*00a8*/ 	.word	0x00000530


	//----- nvinfo : EIATTR_REQNTID
	.align		4
.L_31:
        /*00ac*/ 	.byte	0x04, 0x10
        /*00ae*/ 	.short	(.L_33 - .L_32)
.L_32:
        /*00b0*/ 	.word	0x00000080
        /*00b4*/ 	.word	0x00000001
        /*00b8*/ 	.word	0x00000001


	//----- nvinfo : EIATTR_CBANK_PARAM_SIZE
	.align		4
.L_33:
        /*00bc*/ 	.byte	0x03, 0x19
        /*00be*/ 	.short	0x0044


	//----- nvinfo : EIATTR_PARAM_CBANK
	.align		4
        /*00c0*/ 	.byte	0x04, 0x0a
        /*00c2*/ 	.short	(.L_35 - .L_34)
	.align		4
.L_34:
        /*00c4*/ 	.word	index@(.nv.constant0.triton_poi_fused__native_batch_norm_legit_no_training_cat_relu_63)
        /*00c8*/ 	.short	0x0210
        /*00ca*/ 	.short	0x0044


	//----- nvinfo : EIATTR_SW_WAR
	.align		4
.L_35:
        /*00cc*/ 	.byte	0x04, 0x36
        /*00ce*/ 	.short	(.L_37 - .L_36)
.L_36:
        /*00d0*/ 	.word	0x00000008
.L_37:


//--------------------- .nv.callgraph             --------------------------
	.section	.nv.callgraph,"",@"SHT_CUDA_CALLGRAPH"
	.align	4
	.sectionentsize	8
	.align		4
        /*0000*/ 	.word	0x00000000
	.align		4
        /*0004*/ 	.word	0xffffffff
	.align		4
        /*0008*/ 	.word	0x00000000
	.align		4
        /*000c*/ 	.word	0xfffffffe
	.align		4
        /*0010*/ 	.word	0x00000000
	.align		4
        /*0014*/ 	.word	0xfffffffd
	.align		4
        /*0018*/ 	.word	0x00000000
	.align		4
        /*001c*/ 	.word	0xfffffffc


//--------------------- .nv.constant4             --------------------------
	.section	.nv.constant4,"a",@progbits
	.align	8
	.align		8
.nv.constant4:
        /*0000*/ 	.dword	_$_str
	.align		8
        /*0008*/ 	.dword	_$_str_$_2


//--------------------- .text.triton_poi_fused__native_batch_norm_legit_no_training_cat_relu_63 --------------------------
	.section	.text.triton_poi_fused__native_batch_norm_legit_no_training_cat_relu_63,"ax",@progbits
	.align	128
        .global         triton_poi_fused__native_batch_norm_legit_no_training_cat_relu_63
        .type           triton_poi_fused__native_batch_norm_legit_no_training_cat_relu_63,@function
        .size           triton_poi_fused__native_batch_norm_legit_no_training_cat_relu_63,(.L_x_1 - triton_poi_fused__native_batch_norm_legit_no_training_cat_relu_63)
        .other          triton_poi_fused__native_batch_norm_legit_no_training_cat_relu_63,@"STO_CUDA_ENTRY STV_DEFAULT"
triton_poi_fused__native_batch_norm_legit_no_training_cat_relu_63:
.text.triton_poi_fused__native_batch_norm_legit_no_training_cat_relu_63:
[----:B------:R-:W0:Y:S01]  /*0000*/  LDC R1, c[0x0][0x28] ;  /* 0x00000a00ff017b82 */ /* 0x000e220000000800 */
[----:B------:R-:W1:Y:S07]  /*0010*/  S2R R2, SR_TID.X ;  /* 0x0000000000027919 */ /* 0x000e6e0000002100 */
[----:B------:R-:W2:Y:S01]  /*0020*/  LDC.64 R14, c[0x0][0x228] ;  /* 0x00008a00ff0e7b82 */ /* 0x000ea20000000a00 */
[----:B------:R-:W-:Y:S01]  /*0030*/  IMAD.MOV.U32 R4, RZ, RZ, RZ ;  /* 0x000000ffff047224 */ /* 0x000fe200078e00ff */
[----:B------:R-:W-:Y:S01]  /*0040*/  ULDC.64 UR4, c[0x0][0x208] ;  /* 0x0000820000047ab9 */ /* 0x000fe20000000a00 */
[----:B------:R-:W3:Y:S01]  /*0050*/  S2R R3, SR_CTAID.X ;  /* 0x0000000000037919 */ /* 0x000ee20000002500 */
[----:B------:R-:W-:-:S04]  /*0060*/  ULDC.64 UR6, c[0x0][0x218] ;  /* 0x0000860000067ab9 */ /* 0x000fc80000000a00 */
[----:B------:R-:W4:Y:S08]  /*0070*/  LDC.64 R12, c[0x0][0x210] ;  /* 0x00008400ff0c7b82 */ /* 0x000f300000000a00 */
[----:B------:R-:W5:Y:S08]  /*0080*/  LDC.64 R10, c[0x0][0x220] ;  /* 0x00008800ff0a7b82 */ /* 0x000f700000000a00 */
[----:B------:R-:W4:Y:S01]  /*0090*/  LDC.64 R8, c[0x0][0x230] ;  /* 0x00008c00ff087b82 */ /* 0x000f220000000a00 */
[----:B-1----:R-:W-:-:S05]  /*00a0*/  LOP3.LUT R2, R2, 0x7f, RZ, 0xc0, !PT ;  /* 0x0000007f02027812 */ /* 0x002fca00078ec0ff */
[----:B---3--:R-:W-:-:S05]  /*00b0*/  IMAD R3, R3, 0x80, R2 ;  /* 0x0000008003037824 */ /* 0x008fca00078e0202 */
[----:B------:R-:W-:Y:S02]  /*00c0*/  SHF.R.S32.HI R2, RZ, 0x1f, R3 ;  /* 0x0000001fff027819 */ /* 0x000fe40000011403 */
[----:B------:R-:W-:Y:S02]  /*00d0*/  ISETP.GE.AND P0, PT, R3, 0x3800, PT ;  /* 0x000038000300780c */ /* 0x000fe40003f06270 */
[----:B------:R-:W-:-:S04]  /*00e0*/  LEA.HI R6, R2, R3, RZ, 0x2 ;  /* 0x0000000302067211 */ /* 0x000fc800078f10ff */
[----:B------:R-:W-:-:S05]  /*00f0*/  SHF.R.S32.HI R5, RZ, 0x2, R6 ;  /* 0x00000002ff057819 */ /* 0x000fca0000011406 */
[----:B------:R-:W-:-:S05]  /*0100*/  IMAD.HI R0, R5, -0x6db6db6d, R4 ;  /* 0x9249249305007827 */ /* 0x000fca00078e0204 */
[----:B------:R-:W-:-:S04]  /*0110*/  SHF.R.U32.HI R7, RZ, 0x1f, R0 ;  /* 0x0000001fff077819 */ /* 0x000fc80000011600 */
[----:B------:R-:W-:Y:S01]  /*0120*/  LEA.HI.SX32 R7, R0, R7, 0x17 ;  /* 0x0000000700077211 */ /* 0x000fe200078fbaff */
[----:B------:R-:W-:-:S04]  /*0130*/  IMAD.MOV.U32 R0, RZ, RZ, RZ ;  /* 0x000000ffff007224 */ /* 0x000fc800078e00ff */
[----:B------:R-:W-:-:S04]  /*0140*/  IMAD R7, R7, -0x380, R5 ;  /* 0xfffffc8007077824 */ /* 0x000fc800078e0205 */
[----:B--2---:R-:W-:Y:S01]  /*0150*/  IMAD.WIDE R14, R7, 0x4, R14 ;  /* 0x00000004070e7825 */ /* 0x004fe200078e020e */
[----:B------:R-:W-:-:S04]  /*0160*/  HFMA2.MMA R2, -RZ, RZ, 0, 0 ;  /* 0x00000000ff027435 */ /* 0x000fc800000001ff */
[----:B------:R1:W2:Y:S01]  /*0170*/  @!P0 LDG.E.EL R0, desc[UR4][R14.64] ;  /* 0x000000040e008981 */ /* 0x0002a2000c2e1900 */
[C---:B------:R-:W-:Y:S02]  /*0180*/  ISETP.GE.AND P1, PT, R7.reuse, 0x360, PT ;  /* 0x000003600700780c */ /* 0x040fe40003f26270 */
[----:B------:R-:W-:Y:S02]  /*0190*/  ISETP.GT.AND P3, PT, R7, 0x35f, !P0 ;  /* 0x0000035f0700780c */ /* 0x000fe40004764270 */
[C---:B------:R-:W-:Y:S01]  /*01a0*/  ISETP.LT.AND P2, PT, R3.reuse, 0x3800, !P1 ;  /* 0x000038000300780c */ /* 0x040fe20004f41270 */
[----:B------:R-:W-:Y:S01]  /*01b0*/  IMAD.HI R2, R3, -0x6db6db6d, R2 ;  /* 0x9249249303027827 */ /* 0x000fe200078e0202 */
[----:B-1----:R-:W-:-:S04]  /*01c0*/  SHF.L.U32 R15, R7, 0x2, RZ ;  /* 0x00000002070f7819 */ /* 0x002fc800000006ff */
[----:B------:R-:W-:-:S04]  /*01d0*/  SHF.R.U32.HI R5, RZ, 0x1f, R2 ;  /* 0x0000001fff057819 */ /* 0x000fc80000011602 */
[----:B------:R-:W-:Y:S02]  /*01e0*/  LEA.HI.SX32 R17, R2, R5, 0x15 ;  /* 0x0000000502117211 */ /* 0x000fe400078faaff */
[----:B------:R-:W-:Y:S01]  /*01f0*/  LOP3.LUT R2, R6, 0xfffffffc, RZ, 0xc0, !PT ;  /* 0xfffffffc06027812 */ /* 0x000fe200078ec0ff */
[----:B------:R-:W1:Y:S02]  /*0200*/  LDC.64 R4, c[0x0][0x238] ;  /* 0x00008e00ff047b82 */ /* 0x000e640000000a00 */
[----:B------:R-:W-:Y:S02]  /*0210*/  IMAD.SHL.U32 R14, R17, 0x80, RZ ;  /* 0x00000080110e7824 */ /* 0x000fe400078e00ff */
[----:B------:R-:W-:Y:S02]  /*0220*/  IMAD.IADD R2, R3, 0x1, -R2 ;  /* 0x0000000103027824 */ /* 0x000fe400078e0a02 */
[----:B------:R-:W-:-:S03]  /*0230*/  IMAD R6, R17, -0xe00, R3 ;  /* 0xfffff20011067824 */ /* 0x000fc600078e0203 */
[----:B------:R-:W-:Y:S01]  /*0240*/  SHF.R.S32.HI R16, RZ, 0x1f, R2 ;  /* 0x0000001fff107819 */ /* 0x000fe20000011402 */
[----:B------:R-:W-:Y:S01]  /*0250*/  IMAD R17, R17, 0xd80, R6 ;  /* 0x00000d8011117824 */ /* 0x000fe200078e0206 */
[--C-:B------:R-:W-:Y:S01]  /*0260*/  IADD3 R2, P4, P5, R15, R2, R14.reuse ;  /* 0x000000020f027210 */ /* 0x100fe20007d9e00e */
[----:B------:R-:W-:Y:S01]  /*0270*/  IMAD.MOV.U32 R6, RZ, RZ, RZ ;  /* 0x000000ffff067224 */ /* 0x000fe200078e00ff */
[----:B------:R-:W-:Y:S02]  /*0280*/  SHF.R.S32.HI R14, RZ, 0x1f, R14 ;  /* 0x0000001fff0e7819 */ /* 0x000fe4000001140e */
[----:B------:R-:W-:-:S04]  /*0290*/  SHF.R.S32.HI R15, RZ, 0x1f, R15 ;  /* 0x0000001fff0f7819 */ /* 0x000fc8000001140f */
[----:B------:R-:W-:Y:S01]  /*02a0*/  IADD3.X R15, R15, R16, R14, P4, P5 ;  /* 0x000000100f0f7210 */ /* 0x000fe200027ea40e */
[----:B----4-:R-:W-:Y:S01]  /*02b0*/  IMAD.WIDE R16, R17, 0x4, R12 ;  /* 0x0000000411107825 */ /* 0x010fe200078e020c */
[----:B------:R-:W-:-:S04]  /*02c0*/  LEA R18, P4, R2, UR6, 0x2 ;  /* 0x0000000602127c11 */ /* 0x000fc8000f8810ff */
[----:B------:R-:W-:Y:S01]  /*02d0*/  LEA.HI.X R19, R2, UR7, R15, 0x2, P4 ;  /* 0x0000000702137c11 */ /* 0x000fe2000a0f140f */
[----:B------:R-:W-:Y:S01]  /*02e0*/  IMAD.MOV.U32 R2, RZ, RZ, RZ ;  /* 0x000000ffff027224 */ /* 0x000fe200078e00ff */
[----:B------:R-:W3:Y:S01]  /*02f0*/  @P2 LDG.E R6, desc[UR4][R16.64] ;  /* 0x0000000410062981 */ /* 0x000ee2000c1e1900 */
[----:B------:R-:W-:Y:S01]  /*0300*/  MOV R12, RZ ;  /* 0x000000ff000c7202 */ /* 0x000fe20000000f00 */
[----:B-----5:R-:W-:-:S03]  /*0310*/  IMAD.WIDE R10, R7, 0x4, R10 ;  /* 0x00000004070a7825 */ /* 0x020fc600078e020a */
[----:B------:R-:W4:Y:S01]  /*0320*/  @P3 LDG.E R2, desc[UR4][R18.64+-0x3600] ;  /* 0xffca000412023981 */ /* 0x000f22000c1e1900 */
[C---:B0-----:R-:W-:Y:S02]  /*0330*/  IMAD.WIDE R14, R7.reuse, 0x4, R8 ;  /* 0x00000004070e7825 */ /* 0x041fe400078e0208 */
[----:B------:R-:W0:Y:S01]  /*0340*/  LDC.64 R8, c[0x0][0x240] ;  /* 0x00009000ff087b82 */ /* 0x000e220000000a00 */
[----:B------:R5:W4:Y:S01]  /*0350*/  @!P0 LDG.E.EL R12, desc[UR4][R10.64] ;  /* 0x000000040a0c8981 */ /* 0x000b22000c2e1900 */
[----:B-1----:R-:W-:-:S04]  /*0360*/  IMAD.WIDE R4, R7, 0x4, R4 ;  /* 0x0000000407047825 */ /* 0x002fc800078e0204 */
[----:B------:R-:W-:Y:S02]  /*0370*/  IMAD.MOV.U32 R7, RZ, RZ, RZ ;  /* 0x000000ffff077224 */ /* 0x000fe400078e00ff */
[----:B------:R-:W-:-:S04]  /*0380*/  IMAD.MOV.U32 R20, RZ, RZ, RZ ;  /* 0x000000ffff147224 */ /* 0x000fc800078e00ff */
[----:B------:R-:W4:Y:S04]  /*0390*/  @!P0 LDG.E.EL R7, desc[UR4][R14.64] ;  /* 0x000000040e078981 */ /* 0x000f28000c2e1900 */
[----:B------:R1:W4:Y:S01]  /*03a0*/  @!P0 LDG.E.EL R20, desc[UR4][R4.64] ;  /* 0x0000000404148981 */ /* 0x000322000c2e1900 */
[----:B-----5:R-:W-:Y:S01]  /*03b0*/  HFMA2.MMA R10, -RZ, RZ, 1.625, 0 ;  /* 0x3e800000ff0a7435 */ /* 0x020fe200000001ff */
[C---:B0-----:R-:W-:Y:S01]  /*03c0*/  IMAD.WIDE R8, R3.reuse, 0x4, R8 ;  /* 0x0000000403087825 */ /* 0x041fe200078e0208 */
[----:B-1----:R-:W0:Y:S03]  /*03d0*/  LDC.64 R4, c[0x0][0x248] ;  /* 0x00009200ff047b82 */ /* 0x002e260000000a00 */
[----:B0-----:R-:W-:-:S04]  /*03e0*/  IMAD.WIDE R4, R3, 0x4, R4 ;  /* 0x0000000403047825 */ /* 0x001fc800078e0204 */
[----:B--2---:R-:W-:-:S04]  /*03f0*/  FADD R0, R0, 9.9999997473787516356e-06 ;  /* 0x3727c5ac00007421 */ /* 0x004fc80000000000 */
[----:B------:R-:W0:Y:S02]  /*0400*/  MUFU.SQRT R13, R0 ;  /* 0x00000000000d7308 */ /* 0x000e240000002000 */
[C---:B0-----:R-:W-:Y:S02]  /*0410*/  FSETP.GT.AND P4, PT, R13.reuse, 8.50705917302346158658e+37, PT ;  /* 0x7e8000000d00780b */ /* 0x041fe40003f84000 */
[----:B------:R-:W-:-:S11]  /*0420*/  FSETP.GEU.AND P5, PT, R13, 1.175494350822287508e-38, PT ;  /* 0x008000000d00780b */ /* 0x000fd60003fae000 */
[----:B------:R-:W-:-:S04]  /*0430*/  @P4 FMUL R13, R13, 0.25 ;  /* 0x3e8000000d0d4820 */ /* 0x000fc80000400000 */
[----:B------:R-:W-:-:S06]  /*0440*/  @!P5 FMUL R13, R13, 16777216 ;  /* 0x4b8000000d0dd820 */ /* 0x000fcc0000400000 */
[----:B------:R-:W0:Y:S01]  /*0450*/  MUFU.RCP R13, R13 ;  /* 0x0000000d000d7308 */ /* 0x000e220000001000 */
[----:B---3--:R-:W-:Y:S02]  /*0460*/  SEL R11, R6, RZ, P2 ;  /* 0x000000ff060b7207 */ /* 0x008fe40001000000 */
[----:B------:R-:W-:Y:S02]  /*0470*/  FSEL R6, R10, 1, P4 ;  /* 0x3f8000000a067808 */ /* 0x000fe40002000000 */
[----:B----4-:R-:W-:-:S03]  /*0480*/  @P1 SEL R11, R2, RZ, P3 ;  /* 0x000000ff020b1207 */ /* 0x010fc60001800000 */
[----:B------:R-:W-:Y:S02]  /*0490*/  @!P5 FMUL R6, R6, 16777216 ;  /* 0x4b8000000606d820 */ /* 0x000fe40000400000 */
[----:B------:R-:W-:Y:S02]  /*04a0*/  FADD R12, R11, -R12 ;  /* 0x8000000c0b0c7221 */ /* 0x000fe40000000000 */
[----:B0-----:R-:W-:Y:S01]  /*04b0*/  FMUL R15, R13, R6 ;  /* 0x000000060d0f7220 */ /* 0x001fe20000400000 */
[----:B------:R0:W-:Y:S03]  /*04c0*/  @!P0 STG.E desc[UR4][R8.64], R11 ;  /* 0x0000000b08008986 */ /* 0x0001e6000c101904 */
[----:B------:R-:W-:-:S04]  /*04d0*/  FMUL R15, R12, R15 ;  /* 0x0000000f0c0f7220 */ /* 0x000fc80000400000 */
[----:B------:R-:W-:-:S05]  /*04e0*/  FFMA R7, R15, R7, R20 ;  /* 0x000000070f077223 */ /* 0x000fca0000000014 */
[----:B------:R-:W-:-:S04]  /*04f0*/  FSETP.GEU.AND P1, PT, R7, RZ, PT ;  /* 0x000000ff0700720b */ /* 0x000fc80003f2e000 */
[----:B------:R-:W-:Y:S01]  /*0500*/  FSEL R7, R7, RZ, P1 ;  /* 0x000000ff07077208 */ /* 0x000fe20000800000 */
[----:B0-----:R-:W-:Y:S08]  /*0510*/  @P0 EXIT ;  /* 0x000000000000094d */ /* 0x001ff00003800000 */
[----:B------:R-:W-:Y:S01]  /*0520*/  STG.E desc[UR4][R4.64], R7 ;  /* 0x0000000704007986 */ /* 0x000fe2000c101904 */
[----:B------:R-:W-:Y:S05]  /*0530*/  EXIT ;  /* 0x000000000000794d */ /* 0x000fea0003800000 */
.L_x_0:
[----:B------:R-:W-:-:S00]  /*0540*/  BRA `(.L_x_0) ;  /* 0xfffffffc00fc7947 */ /* 0x000fc0000383ffff */
[----:B------:R-:W-:-:S00]  /*0550*/  NOP ;  /* 0x0000000000007918 */ /* 0x000fc00000000000 */
        /* <DEDUP_REMOVED lines=10> */
.L_x_1:


//--------------------- .nv.global.init           --------------------------
	.section	.nv.global.init,"aw",@progbits
.nv.global.init:
	.type		_$_str,@object
	.size		_$_str,(_$_str_$_2 - _$_str)
_$_str:
        /*0000*/ 	.byte	0x5f, 0x5f, 0x43, 0x55, 0x44, 0x41, 0x5f, 0x46, 0x54, 0x5a, 0x00
	.type		_$_str_$_2,@object
	.size		_$_str_$_2,(.L_1 - _$_str_$_2)
_$_str_$_2:
        /*000b*/ 	.byte	0x5f, 0x5f, 0x43, 0x55, 0x44, 0x41, 0x5f, 0x50, 0x52, 0x45, 0x43, 0x5f, 0x53, 0x51, 0x52, 0x54
        /*001b*/ 	.byte	0x00
.L_1:


//--------------------- .nv.constant0.triton_poi_fused__native_batch_norm_legit_no_training_cat_relu_63 --------------------------
	.section	.nv.constant0.triton_poi_fused__native_batch_norm_legit_no_training_cat_relu_63,"a",@progbits
	.sectionflags	@""
	.align	4
.nv.constant0.triton_poi_fused__native_batch_norm_legit_no_training_cat_relu_63:
	.zero		596
